//
// Generated by NVIDIA NVVM Compiler
//
// Compiler Build ID: CL-36424714
// Cuda compilation tools, release 13.0, V13.0.88
// Based on NVVM 20.0.0
//

.version 9.0
.target sm_100
.address_size 64

	// .globl	_Z5vset2Pj

.visible .entry _Z5vset2Pj(
	.param .u64 .ptr .align 1 _Z5vset2Pj_param_0
)
{
	.reg .b32 	%r<5>;
	.reg .b64 	%rd<3>;

	ld.param.u64 	%rd1, [_Z5vset2Pj_param_0];
	cvta.to.global.u64 	%rd2, %rd1;
	// begin inline asm
	vset2.s32.s32.ge.add %r1, %r2, %r3, %r4;
	// end inline asm
	st.global.u32 	[%rd2], %r1;
	ret;

}


// ===== COMPILED SASS (sm_100) =====

	.target	sm_100

	.elftype	@"ET_EXEC"


//--------------------- .note.nv.tkinfo           --------------------------
	.section	.note.nv.tkinfo,"",@"SHT_NOTE"
	.sectionflags	@"SHF_NOTE_NV_TKINFO"
	.tkinfo
        /*0018*/ 	.word	0x00000002
        /*0030*/ 	.string	""
        /*0030*/ 	.string	"ptxas"
        /*0030*/ 	.string	"Cuda compilation tools, release 13.0, V13.0.88"
        /*0030*/ 	.string	"Build cuda_13.0.r13.0/compiler.36424714_0"
        /*0030*/ 	.string	"-arch sm_100 -m 64 "



//--------------------- .note.nv.cuinfo           --------------------------
	.section	.note.nv.cuinfo,"",@"SHT_NOTE"
	.sectionflags	@"SHF_NOTE_NV_CUINFO"
        /*0018*/ 	.short	0x0002
        /*001a*/ 	.short	0x0064
        /*001c*/ 	.short	0x0082
	.zero		2


//--------------------- .nv.info                  --------------------------
	.section	.nv.info,"",@"SHT_CUDA_INFO"
	.align	4


	//----- nvinfo : EIATTR_REGCOUNT
	.align		4
        /*0000*/ 	.byte	0x04, 0x2f
        /*0002*/ 	.short	(.L_1 - .L_0)
	.align		4
.L_0:
        /*0004*/ 	.word	index@(_Z5vset2Pj)
        /*0008*/ 	.word	0x0000000b


	//----- nvinfo : EIATTR_FRAME_SIZE
	.align		4
.L_1:
        /*000c*/ 	.byte	0x04, 0x11
        /*000e*/ 	.short	(.L_3 - .L_2)
	.align		4
.L_2:
        /*0010*/ 	.word	index@(_Z5vset2Pj)
        /*0014*/ 	.word	0x00000000


	//----- nvinfo : EIATTR_MIN_STACK_SIZE
	.align		4
.L_3:
        /*0018*/ 	.byte	0x04, 0x12
        /*001a*/ 	.short	(.L_5 - .L_4)
	.align		4
.L_4:
        /*001c*/ 	.word	index@(_Z5vset2Pj)
        /*0020*/ 	.word	0x00000000
.L_5:


//--------------------- .nv.compat                --------------------------
	.section	.nv.compat,"",@"SHT_CUDA_COMPAT_INFO"
	.align	4
        /*0000*/ 	.byte	0x02, 0x09, 0x00, 0x00, 0x02, 0x02, 0x01, 0x00, 0x02, 0x05, 0x05, 0x00, 0x03, 0x07, 0x01, 0x01
        /*0010*/ 	.byte	0x02, 0x03, 0x00, 0x00, 0x02, 0x06, 0x01, 0x00, 0x04, 0x0b, 0x08, 0x00, 0x09, 0x00, 0x00, 0x00
        /*0020*/ 	.byte	0x00, 0x00, 0x00, 0x00


//--------------------- .nv.info._Z5vset2Pj       --------------------------
	.section	.nv.info._Z5vset2Pj,"",@"SHT_CUDA_INFO"
	.sectionflags	@""
	.align	4


	//----- nvinfo : EIATTR_CUDA_API_VERSION
	.align		4
        /*0000*/ 	.byte	0x04, 0x37
        /*0002*/ 	.short	(.L_7 - .L_6)
.L_6:
        /*0004*/ 	.word	0x00000082


	//----- nvinfo : EIATTR_KPARAM_INFO
	.align		4
.L_7:
        /*0008*/ 	.byte	0x04, 0x17
        /*000a*/ 	.short	(.L_9 - .L_8)
.L_8:
        /*000c*/ 	.word	0x00000000
        /*0010*/ 	.short	0x0000
        /*0012*/ 	.short	0x0000
        /*0014*/ 	.byte	0x00, 0xf5, 0x21, 0x00


	//----- nvinfo : EIATTR_SPARSE_MMA_MASK
	.align		4
.L_9:
        /*0018*/ 	.byte	0x03, 0x50
        /*001a*/ 	.short	0x0000


	//----- nvinfo : EIATTR_MAXREG_COUNT
	.align		4
        /*001c*/ 	.byte	0x03, 0x1b
        /*001e*/ 	.short	0x00ff


	//----- nvinfo : EIATTR_MERCURY_ISA_VERSION
	.align		4
        /*0020*/ 	.byte	0x03, 0x5f
        /*0022*/ 	.short	0x0101


	//----- nvinfo : EIATTR_VRC_CTA_INIT_COUNT
	.align		4
        /*0024*/ 	.byte	0x02, 0x4a
	.zero		1
	.zero		1


	//----- nvinfo : EIATTR_EXIT_INSTR_OFFSETS
	.align		4
        /*0028*/ 	.byte	0x04, 0x1c
        /*002a*/ 	.short	(.L_11 - .L_10)


	//   ....[0]....
.L_10:
        /*002c*/ 	.word	0x00000160


	//----- nvinfo : EIATTR_CBANK_PARAM_SIZE
	.align		4
.L_11:
        /*0030*/ 	.byte	0x03, 0x19
        /*0032*/ 	.short	0x0008


	//----- nvinfo : EIATTR_PARAM_CBANK
	.align		4
        /*0034*/ 	.byte	0x04, 0x0a
        /*0036*/ 	.short	(.L_13 - .L_12)
	.align		4
.L_12:
        /*0038*/ 	.word	index@(.nv.constant0._Z5vset2Pj)
        /*003c*/ 	.short	0x0380
        /*003e*/ 	.short	0x0008


	//----- nvinfo : EIATTR_SW_WAR
	.align		4
.L_13:
        /*0040*/ 	.byte	0x04, 0x36
        /*0042*/ 	.short	(.L_15 - .L_14)
.L_14:
        /*0044*/ 	.word	0x00000008
.L_15:


//--------------------- .nv.callgraph             --------------------------
	.section	.nv.callgraph,"",@"SHT_CUDA_CALLGRAPH"
	.align	4
	.sectionentsize	8
	.align		4
        /*0000*/ 	.word	0x00000000
	.align		4
        /*0004*/ 	.word	0xffffffff
	.align		4
        /*0008*/ 	.word	0x00000000
	.align		4
        /*000c*/ 	.word	0xfffffffe
	.align		4
        /*0010*/ 	.word	0x00000000
	.align		4
        /*0014*/ 	.word	0xfffffffd
	.align		4
        /*0018*/ 	.word	0x00000000
	.align		4
        /*001c*/ 	.word	0xfffffffc


//--------------------- .text._Z5vset2Pj          --------------------------
	.section	.text._Z5vset2Pj,"ax",@progbits
	.align	128
        .global         _Z5vset2Pj
        .type           _Z5vset2Pj,@function
        .size           _Z5vset2Pj,(.L_x_1 - _Z5vset2Pj)
        .other          _Z5vset2Pj,@"STO_CUDA_ENTRY STV_DEFAULT"
_Z5vset2Pj:
.text._Z5vset2Pj:
[----:B------:R-:W-:Y:S01]  /*0000*/  LDC R1, c[0x0][0x37c] ;  /* 0x0000df00ff017b82 */ /* 0x000fe20000000800 */
[----:B------:R-:W-:-:S07]  /*0010*/  PRMT R4, R0, 0x3210, R0 ;  /* 0x0000321000047816 */ /* 0x000fce0000000000 */
[----:B------:R-:W0:Y:S01]  /*0020*/  LDC.64 R2, c[0x0][0x380] ;  /* 0x0000e000ff027b82 */ /* 0x000e220000000a00 */
[----:B------:R-:W-:Y:S01]  /*0030*/  PRMT R5, R0, 0x7654, R0 ;  /* 0x0000765400057816 */ /* 0x000fe20000000000 */
[----:B------:R-:W0:Y:S01]  /*0040*/  LDCU.64 UR4, c[0x0][0x358] ;  /* 0x00006b00ff0477ac */ /* 0x000e220008000a00 */
[----:B------:R-:W-:Y:S02]  /*0050*/  LOP3.LUT R6, R4, 0xffff0000, RZ, 0xc0, !PT ;  /* 0xffff000004067812 */ /* 0x000fe400078ec0ff */
[C---:B------:R-:W-:Y:S02]  /*0060*/  LOP3.LUT R7, R5.reuse, 0xffff0000, RZ, 0xc0, !PT ;  /* 0xffff000005077812 */ /* 0x040fe400078ec0ff */
[----:B------:R-:W-:Y:S02]  /*0070*/  SHF.R.U32.HI R6, RZ, 0x10, R6 ;  /* 0x00000010ff067819 */ /* 0x000fe40000011606 */
[----:B------:R-:W-:Y:S02]  /*0080*/  SHF.R.U32.HI R7, RZ, 0x10, R7 ;  /* 0x00000010ff077819 */ /* 0x000fe40000011607 */
[----:B------:R-:W-:-:S02]  /*0090*/  PRMT R8, R5, 0x9910, RZ ;  /* 0x0000991005087816 */ /* 0x000fc400000000ff */
[----:B------:R-:W-:Y:S02]  /*00a0*/  PRMT R5, R6, 0x9910, RZ ;  /* 0x0000991006057816 */ /* 0x000fe400000000ff */
[----:B------:R-:W-:Y:S01]  /*00b0*/  PRMT R6, R7, 0x9910, RZ ;  /* 0x0000991007067816 */ /* 0x000fe200000000ff */
[----:B------:R-:W-:Y:S01]  /*00c0*/  IMAD.MOV.U32 R7, RZ, RZ, R8 ;  /* 0x000000ffff077224 */ /* 0x000fe200078e0008 */
[----:B------:R-:W-:Y:S02]  /*00d0*/  PRMT R4, R4, 0x9910, RZ ;  /* 0x0000991004047816 */ /* 0x000fe400000000ff */
[----:B------:R-:W-:Y:S02]  /*00e0*/  ISETP.GE.AND P1, PT, R5, R6, PT ;  /* 0x000000060500720c */ /* 0x000fe40003f26270 */
[----:B------:R-:W-:Y:S02]  /*00f0*/  ISETP.GE.AND P0, PT, R4, R7, PT ;  /* 0x000000070400720c */ /* 0x000fe40003f06270 */
[----:B------:R-:W-:-:S02]  /*0100*/  SEL R5, RZ, 0xffffffff, !P1 ;  /* 0xffffffffff057807 */ /* 0x000fc40004800000 */
[----:B------:R-:W-:Y:S02]  /*0110*/  SEL R4, RZ, 0xffffffff, !P0 ;  /* 0xffffffffff047807 */ /* 0x000fe40004000000 */
[----:B------:R-:W-:Y:S02]  /*0120*/  LOP3.LUT R5, R5, 0x1, RZ, 0xc0, !PT ;  /* 0x0000000105057812 */ /* 0x000fe400078ec0ff */
[----:B------:R-:W-:-:S04]  /*0130*/  LOP3.LUT R7, R4, 0x1, RZ, 0xc0, !PT ;  /* 0x0000000104077812 */ /* 0x000fc800078ec0ff */
[----:B------:R-:W-:-:S05]  /*0140*/  IADD3 R5, PT, PT, R5, R0, R7 ;  /* 0x0000000005057210 */ /* 0x000fca0007ffe007 */
[----:B0-----:R-:W-:Y:S01]  /*0150*/  STG.E desc[UR4][R2.64], R5 ;  /* 0x0000000502007986 */ /* 0x001fe2000c101904 */
[----:B------:R-:W-:Y:S05]  /*0160*/  EXIT ;  /* 0x000000000000794d */ /* 0x000fea0003800000 */
.L_x_0:
[----:B------:R-:W-:-:S00]  /*0170*/  BRA `(.L_x_0) ;  /* 0xfffffffc00fc7947 */ /* 0x000fc0000383ffff */
[----:B------:R-:W-:-:S00]  /*0180*/  NOP ;  /* 0x0000000000007918 */ /* 0x000fc00000000000 */
[----:B------:R-:W-:-:S00]  /*0190*/  NOP ;  /* 0x0000000000007918 */ /* 0x000fc00000000000 */
[----:B------:R-:W-:-:S00]  /*01a0*/  NOP ;  /* 0x0000000000007918 */ /* 0x000fc00000000000 */
[----:B------:R-:W-:-:S00]  /*01b0*/  NOP ;  /* 0x0000000000007918 */ /* 0x000fc00000000000 */
[----:B------:R-:W-:-:S00]  /*01c0*/  NOP ;  /* 0x0000000000007918 */ /* 0x000fc00000000000 */
[----:B------:R-:W-:-:S00]  /*01d0*/  NOP ;  /* 0x0000000000007918 */ /* 0x000fc00000000000 */
[----:B------:R-:W-:-:S00]  /*01e0*/  NOP ;  /* 0x0000000000007918 */ /* 0x000fc00000000000 */
[----:B------:R-:W-:-:S00]  /*01f0*/  NOP ;  /* 0x0000000000007918 */ /* 0x000fc00000000000 */
.L_x_1:


//--------------------- .nv.shared.reserved.0     --------------------------
	.section	.nv.shared.reserved.0,"aw",@nobits
	.weak		__nv_reservedSMEM_offset_0_alias
	.size		__nv_reservedSMEM_offset_0_alias, 0, 64
	.other		__nv_reservedSMEM_offset_0_alias,@"STO_CUDA_RESERVED_SHARED STV_DEFAULT"
__nv_reservedSMEM_offset_0_alias:
	.zero		0
	.zero		64


//--------------------- .nv.constant0._Z5vset2Pj  --------------------------
	.section	.nv.constant0._Z5vset2Pj,"a",@progbits
	.sectionflags	@""
	.align	4
.nv.constant0._Z5vset2Pj:
	.zero		904


//--------------------- SYMBOLS --------------------------

	.type		.nv.reservedSmem.offset0,@object
	.size		.nv.reservedSmem.offset0,0x4
